//
// Generated by NVIDIA NVVM Compiler
//
// Compiler Build ID: CL-36424714
// Cuda compilation tools, release 13.0, V13.0.88
// Based on NVVM 20.0.0
//

.version 9.0
.target sm_100
.address_size 64

	// .globl	_Z15localScanKernelPfS_iS_
// _ZZ15localScanKernelPfS_iS_E10inputSlice has been demoted
// _ZZ18combineScansKernelPfS_iS_E12localEntries has been demoted
// _ZZ18combineScansKernelPfS_iS_E14rightmostEntry has been demoted

.visible .entry _Z15localScanKernelPfS_iS_(
	.param .u64 .ptr .align 1 _Z15localScanKernelPfS_iS__param_0,
	.param .u64 .ptr .align 1 _Z15localScanKernelPfS_iS__param_1,
	.param .u32 _Z15localScanKernelPfS_iS__param_2,
	.param .u64 .ptr .align 1 _Z15localScanKernelPfS_iS__param_3
)
{
	.reg .pred 	%p<26>;
	.reg .b32 	%r<229>;
	.reg .b32 	%f<64>;
	.reg .b64 	%rd<16>;
	// demoted variable
	.shared .align 4 .b8 _ZZ15localScanKernelPfS_iS_E10inputSlice[4228];
	ld.param.u64 	%rd1, [_Z15localScanKernelPfS_iS__param_0];
	ld.param.u64 	%rd2, [_Z15localScanKernelPfS_iS__param_1];
	ld.param.u32 	%r8, [_Z15localScanKernelPfS_iS__param_2];
	ld.param.u64 	%rd3, [_Z15localScanKernelPfS_iS__param_3];
	mov.u32 	%r10, %ntid.x;
	mov.u32 	%r1, %ctaid.x;
	mov.u32 	%r2, %tid.x;
	mad.lo.s32 	%r3, %r10, %r1, %r2;
	setp.ne.s32 	%p1, %r1, 0;
	mov.b32 	%r228, 0;
	@%p1 bra 	$L__BB0_2;
	mov.b32 	%r12, 0;
	st.shared.u32 	[_ZZ15localScanKernelPfS_iS_E10inputSlice], %r12;
	mov.b32 	%r228, 1;
$L__BB0_2:
	setp.ge.s32 	%p2, %r3, %r8;
	mov.f32 	%f63, 0f00000000;
	@%p2 bra 	$L__BB0_4;
	cvt.u64.u32 	%rd4, %r228;
	cvt.s64.s32 	%rd5, %r3;
	add.s64 	%rd6, %rd5, %rd4;
	cvta.to.global.u64 	%rd7, %rd2;
	shl.b64 	%rd8, %rd6, 2;
	add.s64 	%rd9, %rd7, %rd8;
	ld.global.f32 	%f63, [%rd9+-4];
$L__BB0_4:
	add.s32 	%r13, %r228, %r2;
	shr.u32 	%r14, %r13, 5;
	add.s32 	%r15, %r14, %r13;
	shl.b32 	%r16, %r15, 2;
	mov.u32 	%r17, _ZZ15localScanKernelPfS_iS_E10inputSlice;
	add.s32 	%r18, %r17, %r16;
	st.shared.f32 	[%r18], %f63;
	bar.sync 	0;
	add.s32 	%r5, %r2, 1;
	setp.gt.u32 	%p3, %r2, 511;
	@%p3 bra 	$L__BB0_6;
	shl.b32 	%r19, %r5, 1;
	add.s32 	%r20, %r19, -1;
	add.s32 	%r21, %r19, -2;
	shr.u32 	%r22, %r21, 5;
	add.s32 	%r23, %r19, %r22;
	shl.b32 	%r24, %r23, 2;
	add.s32 	%r26, %r17, %r24;
	ld.shared.f32 	%f4, [%r26+-8];
	shr.u32 	%r27, %r20, 5;
	add.s32 	%r28, %r19, %r27;
	shl.b32 	%r29, %r28, 2;
	add.s32 	%r30, %r17, %r29;
	ld.shared.f32 	%f5, [%r30+-4];
	add.f32 	%f6, %f4, %f5;
	st.shared.f32 	[%r30+-4], %f6;
$L__BB0_6:
	bar.sync 	0;
	setp.gt.u32 	%p4, %r2, 255;
	@%p4 bra 	$L__BB0_8;
	shl.b32 	%r31, %r5, 2;
	add.s32 	%r32, %r31, -1;
	add.s32 	%r33, %r31, -3;
	shr.u32 	%r34, %r33, 5;
	add.s32 	%r35, %r31, %r34;
	shl.b32 	%r36, %r35, 2;
	add.s32 	%r38, %r17, %r36;
	ld.shared.f32 	%f7, [%r38+-12];
	shr.u32 	%r39, %r32, 5;
	add.s32 	%r40, %r31, %r39;
	shl.b32 	%r41, %r40, 2;
	add.s32 	%r42, %r17, %r41;
	ld.shared.f32 	%f8, [%r42+-4];
	add.f32 	%f9, %f7, %f8;
	st.shared.f32 	[%r42+-4], %f9;
$L__BB0_8:
	bar.sync 	0;
	setp.gt.u32 	%p5, %r2, 127;
	@%p5 bra 	$L__BB0_10;
	shl.b32 	%r43, %r5, 3;
	add.s32 	%r44, %r43, -1;
	add.s32 	%r45, %r43, -5;
	shr.u32 	%r46, %r45, 5;
	add.s32 	%r47, %r43, %r46;
	shl.b32 	%r48, %r47, 2;
	add.s32 	%r50, %r17, %r48;
	ld.shared.f32 	%f10, [%r50+-20];
	shr.u32 	%r51, %r44, 5;
	add.s32 	%r52, %r43, %r51;
	shl.b32 	%r53, %r52, 2;
	add.s32 	%r54, %r17, %r53;
	ld.shared.f32 	%f11, [%r54+-4];
	add.f32 	%f12, %f10, %f11;
	st.shared.f32 	[%r54+-4], %f12;
$L__BB0_10:
	bar.sync 	0;
	setp.gt.u32 	%p6, %r2, 63;
	@%p6 bra 	$L__BB0_12;
	shl.b32 	%r55, %r5, 4;
	add.s32 	%r56, %r55, -1;
	add.s32 	%r57, %r55, -9;
	shr.u32 	%r58, %r57, 5;
	add.s32 	%r59, %r55, %r58;
	shl.b32 	%r60, %r59, 2;
	add.s32 	%r62, %r17, %r60;
	ld.shared.f32 	%f13, [%r62+-36];
	shr.u32 	%r63, %r56, 5;
	add.s32 	%r64, %r55, %r63;
	shl.b32 	%r65, %r64, 2;
	add.s32 	%r66, %r17, %r65;
	ld.shared.f32 	%f14, [%r66+-4];
	add.f32 	%f15, %f13, %f14;
	st.shared.f32 	[%r66+-4], %f15;
$L__BB0_12:
	bar.sync 	0;
	setp.gt.u32 	%p7, %r2, 31;
	@%p7 bra 	$L__BB0_14;
	shl.b32 	%r67, %r5, 5;
	add.s32 	%r68, %r67, -1;
	add.s32 	%r69, %r67, -17;
	shr.u32 	%r70, %r69, 5;
	add.s32 	%r71, %r67, %r70;
	shl.b32 	%r72, %r71, 2;
	add.s32 	%r74, %r17, %r72;
	ld.shared.f32 	%f16, [%r74+-68];
	shr.u32 	%r75, %r68, 5;
	add.s32 	%r76, %r67, %r75;
	shl.b32 	%r77, %r76, 2;
	add.s32 	%r78, %r17, %r77;
	ld.shared.f32 	%f17, [%r78+-4];
	add.f32 	%f18, %f16, %f17;
	st.shared.f32 	[%r78+-4], %f18;
$L__BB0_14:
	bar.sync 	0;
	setp.gt.u32 	%p8, %r2, 15;
	@%p8 bra 	$L__BB0_16;
	shl.b32 	%r79, %r5, 6;
	add.s32 	%r80, %r79, -1;
	add.s32 	%r81, %r79, 65503;
	shr.u32 	%r82, %r81, 5;
	and.b32  	%r83, %r82, 2046;
	add.s32 	%r84, %r79, %r83;
	shl.b32 	%r85, %r84, 2;
	add.s32 	%r87, %r17, %r85;
	ld.shared.f32 	%f19, [%r87+-132];
	shr.u32 	%r88, %r80, 5;
	and.b32  	%r89, %r88, 2047;
	add.s32 	%r90, %r79, %r89;
	shl.b32 	%r91, %r90, 2;
	add.s32 	%r92, %r17, %r91;
	ld.shared.f32 	%f20, [%r92+-4];
	add.f32 	%f21, %f19, %f20;
	st.shared.f32 	[%r92+-4], %f21;
$L__BB0_16:
	bar.sync 	0;
	setp.gt.u32 	%p9, %r2, 7;
	@%p9 bra 	$L__BB0_18;
	shl.b32 	%r93, %r5, 7;
	add.s32 	%r94, %r93, -1;
	add.s32 	%r95, %r93, 65471;
	shr.u32 	%r96, %r95, 5;
	and.b32  	%r97, %r96, 2045;
	add.s32 	%r98, %r93, %r97;
	shl.b32 	%r99, %r98, 2;
	add.s32 	%r101, %r17, %r99;
	ld.shared.f32 	%f22, [%r101+-260];
	shr.u32 	%r102, %r94, 5;
	and.b32  	%r103, %r102, 2047;
	add.s32 	%r104, %r93, %r103;
	shl.b32 	%r105, %r104, 2;
	add.s32 	%r106, %r17, %r105;
	ld.shared.f32 	%f23, [%r106+-4];
	add.f32 	%f24, %f22, %f23;
	st.shared.f32 	[%r106+-4], %f24;
$L__BB0_18:
	bar.sync 	0;
	setp.gt.u32 	%p10, %r2, 3;
	@%p10 bra 	$L__BB0_20;
	shl.b32 	%r107, %r5, 8;
	add.s32 	%r108, %r107, -1;
	add.s32 	%r109, %r107, 65407;
	shr.u32 	%r110, %r109, 5;
	and.b32  	%r111, %r110, 2043;
	add.s32 	%r112, %r107, %r111;
	shl.b32 	%r113, %r112, 2;
	add.s32 	%r115, %r17, %r113;
	ld.shared.f32 	%f25, [%r115+-516];
	shr.u32 	%r116, %r108, 5;
	and.b32  	%r117, %r116, 2047;
	add.s32 	%r118, %r107, %r117;
	shl.b32 	%r119, %r118, 2;
	add.s32 	%r120, %r17, %r119;
	ld.shared.f32 	%f26, [%r120+-4];
	add.f32 	%f27, %f25, %f26;
	st.shared.f32 	[%r120+-4], %f27;
$L__BB0_20:
	bar.sync 	0;
	setp.gt.u32 	%p11, %r2, 1;
	@%p11 bra 	$L__BB0_22;
	shl.b32 	%r121, %r5, 9;
	add.s32 	%r122, %r121, -1;
	add.s32 	%r123, %r121, 65279;
	shr.u32 	%r124, %r123, 5;
	and.b32  	%r125, %r124, 2039;
	add.s32 	%r126, %r121, %r125;
	shl.b32 	%r127, %r126, 2;
	add.s32 	%r129, %r17, %r127;
	ld.shared.f32 	%f28, [%r129+-1028];
	shr.u32 	%r130, %r122, 5;
	and.b32  	%r131, %r130, 2047;
	add.s32 	%r132, %r121, %r131;
	shl.b32 	%r133, %r132, 2;
	add.s32 	%r134, %r17, %r133;
	ld.shared.f32 	%f29, [%r134+-4];
	add.f32 	%f30, %f28, %f29;
	st.shared.f32 	[%r134+-4], %f30;
$L__BB0_22:
	bar.sync 	0;
	setp.ne.s32 	%p12, %r2, 0;
	@%p12 bra 	$L__BB0_24;
	ld.shared.f32 	%f31, [_ZZ15localScanKernelPfS_iS_E10inputSlice+2104];
	ld.shared.f32 	%f32, [_ZZ15localScanKernelPfS_iS_E10inputSlice+4216];
	add.f32 	%f33, %f31, %f32;
	st.shared.f32 	[_ZZ15localScanKernelPfS_iS_E10inputSlice+4216], %f33;
$L__BB0_24:
	setp.ne.s32 	%p13, %r2, 0;
	bar.sync 	0;
	shl.b32 	%r6, %r2, 1;
	add.s32 	%r7, %r6, 2;
	bar.sync 	0;
	@%p13 bra 	$L__BB0_26;
	ld.shared.f32 	%f34, [_ZZ15localScanKernelPfS_iS_E10inputSlice+2104];
	ld.shared.f32 	%f35, [_ZZ15localScanKernelPfS_iS_E10inputSlice+3160];
	add.f32 	%f36, %f34, %f35;
	st.shared.f32 	[_ZZ15localScanKernelPfS_iS_E10inputSlice+3160], %f36;
$L__BB0_26:
	bar.sync 	0;
	setp.gt.u32 	%p14, %r2, 2;
	@%p14 bra 	$L__BB0_28;
	shl.b32 	%r135, %r7, 7;
	add.s32 	%r136, %r135, -1;
	shr.u32 	%r137, %r136, 5;
	add.s32 	%r138, %r137, %r135;
	shl.b32 	%r139, %r138, 2;
	add.s32 	%r141, %r17, %r139;
	ld.shared.f32 	%f37, [%r141+-4];
	shr.u32 	%r142, %r135, 5;
	add.s32 	%r143, %r135, %r142;
	shl.b32 	%r144, %r143, 2;
	add.s32 	%r145, %r17, %r144;
	ld.shared.f32 	%f38, [%r145+520];
	add.f32 	%f39, %f37, %f38;
	st.shared.f32 	[%r145+520], %f39;
$L__BB0_28:
	bar.sync 	0;
	setp.gt.u32 	%p15, %r2, 6;
	@%p15 bra 	$L__BB0_30;
	shl.b32 	%r146, %r7, 6;
	add.s32 	%r147, %r146, -1;
	shr.u32 	%r148, %r147, 5;
	add.s32 	%r149, %r148, %r146;
	shl.b32 	%r150, %r149, 2;
	add.s32 	%r152, %r17, %r150;
	ld.shared.f32 	%f40, [%r152+-4];
	shr.u32 	%r153, %r146, 5;
	add.s32 	%r154, %r146, %r153;
	shl.b32 	%r155, %r154, 2;
	add.s32 	%r156, %r17, %r155;
	ld.shared.f32 	%f41, [%r156+256];
	add.f32 	%f42, %f40, %f41;
	st.shared.f32 	[%r156+256], %f42;
$L__BB0_30:
	bar.sync 	0;
	setp.gt.u32 	%p16, %r2, 14;
	@%p16 bra 	$L__BB0_32;
	shl.b32 	%r157, %r7, 5;
	add.s32 	%r158, %r157, -1;
	shr.u32 	%r159, %r158, 5;
	add.s32 	%r160, %r159, %r157;
	shl.b32 	%r161, %r160, 2;
	add.s32 	%r163, %r17, %r161;
	ld.shared.f32 	%f43, [%r163+-4];
	mad.lo.s32 	%r164, %r7, 132, %r17;
	ld.shared.f32 	%f44, [%r164+124];
	add.f32 	%f45, %f43, %f44;
	st.shared.f32 	[%r164+124], %f45;
$L__BB0_32:
	bar.sync 	0;
	setp.gt.u32 	%p17, %r2, 30;
	@%p17 bra 	$L__BB0_34;
	shl.b32 	%r165, %r7, 4;
	add.s32 	%r166, %r165, -1;
	shr.u32 	%r167, %r166, 5;
	add.s32 	%r168, %r167, %r165;
	shl.b32 	%r169, %r168, 2;
	add.s32 	%r171, %r17, %r169;
	ld.shared.f32 	%f46, [%r171+-4];
	shr.u32 	%r172, %r165, 5;
	add.s32 	%r173, %r172, %r165;
	shl.b32 	%r174, %r173, 2;
	add.s32 	%r175, %r17, %r174;
	ld.shared.f32 	%f47, [%r175+60];
	add.f32 	%f48, %f46, %f47;
	st.shared.f32 	[%r175+60], %f48;
$L__BB0_34:
	bar.sync 	0;
	setp.gt.u32 	%p18, %r2, 62;
	@%p18 bra 	$L__BB0_36;
	shl.b32 	%r176, %r7, 3;
	add.s32 	%r177, %r176, -1;
	shr.u32 	%r178, %r177, 5;
	add.s32 	%r179, %r178, %r176;
	shl.b32 	%r180, %r179, 2;
	add.s32 	%r182, %r17, %r180;
	ld.shared.f32 	%f49, [%r182+-4];
	shr.u32 	%r183, %r176, 5;
	add.s32 	%r184, %r183, %r176;
	shl.b32 	%r185, %r184, 2;
	add.s32 	%r186, %r17, %r185;
	ld.shared.f32 	%f50, [%r186+28];
	add.f32 	%f51, %f49, %f50;
	st.shared.f32 	[%r186+28], %f51;
$L__BB0_36:
	bar.sync 	0;
	setp.gt.u32 	%p19, %r2, 126;
	@%p19 bra 	$L__BB0_38;
	shl.b32 	%r187, %r7, 2;
	add.s32 	%r188, %r187, -1;
	shr.u32 	%r189, %r188, 5;
	add.s32 	%r190, %r189, %r187;
	shl.b32 	%r191, %r190, 2;
	add.s32 	%r193, %r17, %r191;
	ld.shared.f32 	%f52, [%r193+-4];
	shr.u32 	%r194, %r187, 5;
	add.s32 	%r195, %r194, %r187;
	shl.b32 	%r196, %r195, 2;
	add.s32 	%r197, %r17, %r196;
	ld.shared.f32 	%f53, [%r197+12];
	add.f32 	%f54, %f52, %f53;
	st.shared.f32 	[%r197+12], %f54;
$L__BB0_38:
	bar.sync 	0;
	setp.gt.u32 	%p20, %r2, 254;
	@%p20 bra 	$L__BB0_40;
	shl.b32 	%r198, %r7, 1;
	add.s32 	%r199, %r198, -1;
	shr.u32 	%r200, %r199, 5;
	add.s32 	%r201, %r200, %r198;
	shl.b32 	%r202, %r201, 2;
	add.s32 	%r204, %r17, %r202;
	ld.shared.f32 	%f55, [%r204+-4];
	shr.u32 	%r205, %r198, 5;
	add.s32 	%r206, %r205, %r198;
	shl.b32 	%r207, %r206, 2;
	add.s32 	%r208, %r17, %r207;
	ld.shared.f32 	%f56, [%r208+4];
	add.f32 	%f57, %f55, %f56;
	st.shared.f32 	[%r208+4], %f57;
$L__BB0_40:
	bar.sync 	0;
	setp.gt.u32 	%p21, %r2, 510;
	@%p21 bra 	$L__BB0_42;
	add.s32 	%r209, %r5, %r2;
	shr.u32 	%r210, %r209, 5;
	add.s32 	%r211, %r210, %r6;
	shl.b32 	%r212, %r211, 2;
	add.s32 	%r214, %r17, %r212;
	ld.shared.f32 	%f58, [%r214+4];
	shr.u32 	%r215, %r7, 5;
	add.s32 	%r216, %r215, %r6;
	shl.b32 	%r217, %r216, 2;
	add.s32 	%r218, %r17, %r217;
	ld.shared.f32 	%f59, [%r218+8];
	add.f32 	%f60, %f58, %f59;
	st.shared.f32 	[%r218+8], %f60;
$L__BB0_42:
	setp.ge.s32 	%p22, %r3, %r8;
	bar.sync 	0;
	@%p22 bra 	$L__BB0_45;
	setp.ne.s32 	%p23, %r2, 0;
	shr.u32 	%r219, %r2, 5;
	add.s32 	%r220, %r219, %r2;
	shl.b32 	%r221, %r220, 2;
	add.s32 	%r223, %r17, %r221;
	ld.shared.f32 	%f61, [%r223];
	cvta.to.global.u64 	%rd10, %rd1;
	mul.wide.u32 	%rd11, %r3, 4;
	add.s64 	%rd12, %rd10, %rd11;
	st.global.f32 	[%rd12], %f61;
	mov.u32 	%r224, %nctaid.x;
	add.s32 	%r226, %r224, -1;
	setp.ge.u32 	%p24, %r1, %r226;
	or.pred  	%p25, %p23, %p24;
	@%p25 bra 	$L__BB0_45;
	ld.shared.f32 	%f62, [_ZZ15localScanKernelPfS_iS_E10inputSlice+4216];
	cvta.to.global.u64 	%rd13, %rd3;
	mul.wide.u32 	%rd14, %r1, 4;
	add.s64 	%rd15, %rd13, %rd14;
	st.global.f32 	[%rd15], %f62;
$L__BB0_45:
	ret;

}
	// .globl	_Z18combineScansKernelPfS_iS_
.visible .entry _Z18combineScansKernelPfS_iS_(
	.param .u64 .ptr .align 1 _Z18combineScansKernelPfS_iS__param_0,
	.param .u64 .ptr .align 1 _Z18combineScansKernelPfS_iS__param_1,
	.param .u32 _Z18combineScansKernelPfS_iS__param_2,
	.param .u64 .ptr .align 1 _Z18combineScansKernelPfS_iS__param_3
)
{
	.reg .pred 	%p<3>;
	.reg .b32 	%r<9>;
	.reg .b32 	%f<7>;
	.reg .b64 	%rd<13>;
	// demoted variable
	.shared .align 4 .b8 _ZZ18combineScansKernelPfS_iS_E12localEntries[4096];
	// demoted variable
	.shared .align 4 .f32 _ZZ18combineScansKernelPfS_iS_E14rightmostEntry;
	ld.param.u64 	%rd1, [_Z18combineScansKernelPfS_iS__param_0];
	ld.param.u64 	%rd2, [_Z18combineScansKernelPfS_iS__param_1];
	ld.param.u32 	%r3, [_Z18combineScansKernelPfS_iS__param_2];
	ld.param.u64 	%rd3, [_Z18combineScansKernelPfS_iS__param_3];
	cvta.to.global.u64 	%rd4, %rd3;
	mov.u32 	%r4, %ntid.x;
	mov.u32 	%r5, %ctaid.x;
	mov.u32 	%r1, %tid.x;
	mad.lo.s32 	%r2, %r4, %r5, %r1;
	mul.wide.u32 	%rd5, %r5, 4;
	add.s64 	%rd6, %rd4, %rd5;
	ld.global.f32 	%f1, [%rd6];
	st.shared.f32 	[_ZZ18combineScansKernelPfS_iS_E14rightmostEntry], %f1;
	setp.ge.s32 	%p1, %r2, %r3;
	mov.f32 	%f6, 0f00000000;
	@%p1 bra 	$L__BB1_2;
	cvta.to.global.u64 	%rd7, %rd2;
	mul.wide.u32 	%rd8, %r2, 4;
	add.s64 	%rd9, %rd7, %rd8;
	ld.global.f32 	%f6, [%rd9];
$L__BB1_2:
	setp.ge.s32 	%p2, %r2, %r3;
	shl.b32 	%r6, %r1, 2;
	mov.u32 	%r7, _ZZ18combineScansKernelPfS_iS_E12localEntries;
	add.s32 	%r8, %r7, %r6;
	add.f32 	%f4, %f6, %f1;
	st.shared.f32 	[%r8], %f4;
	@%p2 bra 	$L__BB1_4;
	cvta.to.global.u64 	%rd10, %rd1;
	mul.wide.u32 	%rd11, %r2, 4;
	add.s64 	%rd12, %rd10, %rd11;
	st.global.f32 	[%rd12], %f4;
$L__BB1_4:
	ret;

}


// ===== COMPILED SASS (sm_100) =====

	.target	sm_100

	.elftype	@"ET_EXEC"


//--------------------- .note.nv.tkinfo           --------------------------
	.section	.note.nv.tkinfo,"",@"SHT_NOTE"
	.sectionflags	@"SHF_NOTE_NV_TKINFO"
	.tkinfo
        /*0018*/ 	.word	0x00000002
        /*0030*/ 	.string	""
        /*0030*/ 	.string	"ptxas"
        /*0030*/ 	.string	"Cuda compilation tools, release 13.0, V13.0.88"
        /*0030*/ 	.string	"Build cuda_13.0.r13.0/compiler.36424714_0"
        /*0030*/ 	.string	"-arch sm_100 -m 64 "



//--------------------- .note.nv.cuinfo           --------------------------
	.section	.note.nv.cuinfo,"",@"SHT_NOTE"
	.sectionflags	@"SHF_NOTE_NV_CUINFO"
        /*0018*/ 	.short	0x0002
        /*001a*/ 	.short	0x0064
        /*001c*/ 	.short	0x0082
	.zero		2


//--------------------- .nv.info                  --------------------------
	.section	.nv.info,"",@"SHT_CUDA_INFO"
	.align	4


	//----- nvinfo : EIATTR_REGCOUNT
	.align		4
        /*0000*/ 	.byte	0x04, 0x2f
        /*0002*/ 	.short	(.L_1 - .L_0)
	.align		4
.L_0:
        /*0004*/ 	.word	index@(_Z15localScanKernelPfS_iS_)
        /*0008*/ 	.word	0x0000000d


	//----- nvinfo : EIATTR_FRAME_SIZE
	.align		4
.L_1:
        /*000c*/ 	.byte	0x04, 0x11
        /*000e*/ 	.short	(.L_3 - .L_2)
	.align		4
.L_2:
        /*0010*/ 	.word	index@(_Z15localScanKernelPfS_iS_)
        /*0014*/ 	.word	0x00000000


	//----- nvinfo : EIATTR_REGCOUNT
	.align		4
.L_3:
        /*0018*/ 	.byte	0x04, 0x2f
        /*001a*/ 	.short	(.L_5 - .L_4)
	.align		4
.L_4:
        /*001c*/ 	.word	index@(_Z18combineScansKernelPfS_iS_)
        /*0020*/ 	.word	0x0000000c


	//----- nvinfo : EIATTR_FRAME_SIZE
	.align		4
.L_5:
        /*0024*/ 	.byte	0x04, 0x11
        /*0026*/ 	.short	(.L_7 - .L_6)
	.align		4
.L_6:
        /*0028*/ 	.word	index@(_Z18combineScansKernelPfS_iS_)
        /*002c*/ 	.word	0x00000000


	//----- nvinfo : EIATTR_MIN_STACK_SIZE
	.align		4
.L_7:
        /*0030*/ 	.byte	0x04, 0x12
        /*0032*/ 	.short	(.L_9 - .L_8)
	.align		4
.L_8:
        /*0034*/ 	.word	index@(_Z18combineScansKernelPfS_iS_)
        /*0038*/ 	.word	0x00000000


	//----- nvinfo : EIATTR_MIN_STACK_SIZE
	.align		4
.L_9:
        /*003c*/ 	.byte	0x04, 0x12
        /*003e*/ 	.short	(.L_11 - .L_10)
	.align		4
.L_10:
        /*0040*/ 	.word	index@(_Z15localScanKernelPfS_iS_)
        /*0044*/ 	.word	0x00000000
.L_11:


//--------------------- .nv.compat                --------------------------
	.section	.nv.compat,"",@"SHT_CUDA_COMPAT_INFO"
	.align	4
        /*0000*/ 	.byte	0x02, 0x09, 0x00, 0x00, 0x02, 0x02, 0x01, 0x00, 0x02, 0x05, 0x05, 0x00, 0x03, 0x07, 0x01, 0x01
        /*0010*/ 	.byte	0x02, 0x03, 0x00, 0x00, 0x02, 0x06, 0x01, 0x00, 0x04, 0x0b, 0x08, 0x00, 0x09, 0x00, 0x00, 0x00
        /*0020*/ 	.byte	0x00, 0x00, 0x00, 0x00


//--------------------- .nv.info._Z18combineScansKernelPfS_iS_ --------------------------
	.section	.nv.info._Z18combineScansKernelPfS_iS_,"",@"SHT_CUDA_INFO"
	.sectionflags	@""
	.align	4


	//----- nvinfo : EIATTR_CUDA_API_VERSION
	.align		4
        /*0000*/ 	.byte	0x04, 0x37
        /*0002*/ 	.short	(.L_13 - .L_12)
.L_12:
        /*0004*/ 	.word	0x00000082


	//----- nvinfo : EIATTR_KPARAM_INFO
	.align		4
.L_13:
        /*0008*/ 	.byte	0x04, 0x17
        /*000a*/ 	.short	(.L_15 - .L_14)
.L_14:
        /*000c*/ 	.word	0x00000000
        /*0010*/ 	.short	0x0003
        /*0012*/ 	.short	0x0018
        /*0014*/ 	.byte	0x00, 0xf5, 0x21, 0x00


	//----- nvinfo : EIATTR_KPARAM_INFO
	.align		4
.L_15:
        /*0018*/ 	.byte	0x04, 0x17
        /*001a*/ 	.short	(.L_17 - .L_16)
.L_16:
        /*001c*/ 	.word	0x00000000
        /*0020*/ 	.short	0x0002
        /*0022*/ 	.short	0x0010
        /*0024*/ 	.byte	0x00, 0xf0, 0x11, 0x00


	//----- nvinfo : EIATTR_KPARAM_INFO
	.align		4
.L_17:
        /*0028*/ 	.byte	0x04, 0x17
        /*002a*/ 	.short	(.L_19 - .L_18)
.L_18:
        /*002c*/ 	.word	0x00000000
        /*0030*/ 	.short	0x0001
        /*0032*/ 	.short	0x0008
        /*0034*/ 	.byte	0x00, 0xf5, 0x21, 0x00


	//----- nvinfo : EIATTR_KPARAM_INFO
	.align		4
.L_19:
        /*0038*/ 	.byte	0x04, 0x17
        /*003a*/ 	.short	(.L_21 - .L_20)
.L_20:
        /*003c*/ 	.word	0x00000000
        /*0040*/ 	.short	0x0000
        /*0042*/ 	.short	0x0000
        /*0044*/ 	.byte	0x00, 0xf5, 0x21, 0x00


	//----- nvinfo : EIATTR_SPARSE_MMA_MASK
	.align		4
.L_21:
        /*0048*/ 	.byte	0x03, 0x50
        /*004a*/ 	.short	0x0000


	//----- nvinfo : EIATTR_MAXREG_COUNT
	.align		4
        /*004c*/ 	.byte	0x03, 0x1b
        /*004e*/ 	.short	0x00ff


	//----- nvinfo : EIATTR_MERCURY_ISA_VERSION
	.align		4
        /*0050*/ 	.byte	0x03, 0x5f
        /*0052*/ 	.short	0x0101


	//----- nvinfo : EIATTR_VRC_CTA_INIT_COUNT
	.align		4
        /*0054*/ 	.byte	0x02, 0x4a
	.zero		1
	.zero		1


	//----- nvinfo : EIATTR_EXIT_INSTR_OFFSETS
	.align		4
        /*0058*/ 	.byte	0x04, 0x1c
        /*005a*/ 	.short	(.L_23 - .L_22)


	//   ....[0]....
.L_22:
        /*005c*/ 	.word	0x00000160


	//   ....[1]....
        /*0060*/ 	.word	0x000001a0


	//----- nvinfo : EIATTR_CBANK_PARAM_SIZE
	.align		4
.L_23:
        /*0064*/ 	.byte	0x03, 0x19
        /*0066*/ 	.short	0x0020


	//----- nvinfo : EIATTR_PARAM_CBANK
	.align		4
        /*0068*/ 	.byte	0x04, 0x0a
        /*006a*/ 	.short	(.L_25 - .L_24)
	.align		4
.L_24:
        /*006c*/ 	.word	index@(.nv.constant0._Z18combineScansKernelPfS_iS_)
        /*0070*/ 	.short	0x0380
        /*0072*/ 	.short	0x0020


	//----- nvinfo : EIATTR_SW_WAR
	.align		4
.L_25:
        /*0074*/ 	.byte	0x04, 0x36
        /*0076*/ 	.short	(.L_27 - .L_26)
.L_26:
        /*0078*/ 	.word	0x00000008
.L_27:


//--------------------- .nv.info._Z15localScanKernelPfS_iS_ --------------------------
	.section	.nv.info._Z15localScanKernelPfS_iS_,"",@"SHT_CUDA_INFO"
	.sectionflags	@""
	.align	4


	//----- nvinfo : EIATTR_CUDA_API_VERSION
	.align		4
        /*0000*/ 	.byte	0x04, 0x37
        /*0002*/ 	.short	(.L_29 - .L_28)
.L_28:
        /*0004*/ 	.word	0x00000082


	//----- nvinfo : EIATTR_KPARAM_INFO
	.align		4
.L_29:
        /*0008*/ 	.byte	0x04, 0x17
        /*000a*/ 	.short	(.L_31 - .L_30)
.L_30:
        /*000c*/ 	.word	0x00000000
        /*0010*/ 	.short	0x0003
        /*0012*/ 	.short	0x0018
        /*0014*/ 	.byte	0x00, 0xf5, 0x21, 0x00


	//----- nvinfo : EIATTR_KPARAM_INFO
	.align		4
.L_31:
        /*0018*/ 	.byte	0x04, 0x17
        /*001a*/ 	.short	(.L_33 - .L_32)
.L_32:
        /*001c*/ 	.word	0x00000000
        /*0020*/ 	.short	0x0002
        /*0022*/ 	.short	0x0010
        /*0024*/ 	.byte	0x00, 0xf0, 0x11, 0x00


	//----- nvinfo : EIATTR_KPARAM_INFO
	.align		4
.L_33:
        /*0028*/ 	.byte	0x04, 0x17
        /*002a*/ 	.short	(.L_35 - .L_34)
.L_34:
        /*002c*/ 	.word	0x00000000
        /*0030*/ 	.short	0x0001
        /*0032*/ 	.short	0x0008
        /*0034*/ 	.byte	0x00, 0xf5, 0x21, 0x00


	//----- nvinfo : EIATTR_KPARAM_INFO
	.align		4
.L_35:
        /*0038*/ 	.byte	0x04, 0x17
        /*003a*/ 	.short	(.L_37 - .L_36)
.L_36:
        /*003c*/ 	.word	0x00000000
        /*0040*/ 	.short	0x0000
        /*0042*/ 	.short	0x0000
        /*0044*/ 	.byte	0x00, 0xf5, 0x21, 0x00


	//----- nvinfo : EIATTR_SPARSE_MMA_MASK
	.align		4
.L_37:
        /*0048*/ 	.byte	0x03, 0x50
        /*004a*/ 	.short	0x0000


	//----- nvinfo : EIATTR_MAXREG_COUNT
	.align		4
        /*004c*/ 	.byte	0x03, 0x1b
        /*004e*/ 	.short	0x00ff


	//----- nvinfo : EIATTR_NUM_BARRIERS
	.align		4
        /*0050*/ 	.byte	0x02, 0x4c
        /*0052*/ 	.byte	0x01
	.zero		1


	//----- nvinfo : EIATTR_MERCURY_ISA_VERSION
	.align		4
        /*0054*/ 	.byte	0x03, 0x5f
        /*0056*/ 	.short	0x0101


	//----- nvinfo : EIATTR_VRC_CTA_INIT_COUNT
	.align		4
        /*0058*/ 	.byte	0x02, 0x4a
	.zero		1
	.zero		1


	//----- nvinfo : EIATTR_EXIT_INSTR_OFFSETS
	.align		4
        /*005c*/ 	.byte	0x04, 0x1c
        /*005e*/ 	.short	(.L_39 - .L_38)


	//   ....[0]....
.L_38:
        /*0060*/ 	.word	0x00001440


	//   ....[1]....
        /*0064*/ 	.word	0x000014f0


	//   ....[2]....
        /*0068*/ 	.word	0x00001540


	//----- nvinfo : EIATTR_CRS_STACK_SIZE
	.align		4
.L_39:
        /*006c*/ 	.byte	0x04, 0x1e
        /*006e*/ 	.short	(.L_41 - .L_40)
.L_40:
        /*0070*/ 	.word	0x00000000


	//----- nvinfo : EIATTR_CBANK_PARAM_SIZE
	.align		4
.L_41:
        /*0074*/ 	.byte	0x03, 0x19
        /*0076*/ 	.short	0x0020


	//----- nvinfo : EIATTR_PARAM_CBANK
	.align		4
        /*0078*/ 	.byte	0x04, 0x0a
        /*007a*/ 	.short	(.L_43 - .L_42)
	.align		4
.L_42:
        /*007c*/ 	.word	index@(.nv.constant0._Z15localScanKernelPfS_iS_)
        /*0080*/ 	.short	0x0380
        /*0082*/ 	.short	0x0020


	//----- nvinfo : EIATTR_SW_WAR
	.align		4
.L_43:
        /*0084*/ 	.byte	0x04, 0x36
        /*0086*/ 	.short	(.L_45 - .L_44)
.L_44:
        /*0088*/ 	.word	0x00000008
.L_45:


//--------------------- .nv.callgraph             --------------------------
	.section	.nv.callgraph,"",@"SHT_CUDA_CALLGRAPH"
	.align	4
	.sectionentsize	8
	.align		4
        /*0000*/ 	.word	0x00000000
	.align		4
        /*0004*/ 	.word	0xffffffff
	.align		4
        /*0008*/ 	.word	0x00000000
	.align		4
        /*000c*/ 	.word	0xfffffffe
	.align		4
        /*0010*/ 	.word	0x00000000
	.align		4
        /*0014*/ 	.word	0xfffffffd
	.align		4
        /*0018*/ 	.word	0x00000000
	.align		4
        /*001c*/ 	.word	0xfffffffc


//--------------------- .text._Z18combineScansKernelPfS_iS_ --------------------------
	.section	.text._Z18combineScansKernelPfS_iS_,"ax",@progbits
	.align	128
        .global         _Z18combineScansKernelPfS_iS_
        .type           _Z18combineScansKernelPfS_iS_,@function
        .size           _Z18combineScansKernelPfS_iS_,(.L_x_36 - _Z18combineScansKernelPfS_iS_)
        .other          _Z18combineScansKernelPfS_iS_,@"STO_CUDA_ENTRY STV_DEFAULT"
_Z18combineScansKernelPfS_iS_:
.text._Z18combineScansKernelPfS_iS_:
[----:B------:R-:W-:Y:S01]  /*0000*/  LDC R1, c[0x0][0x37c] ;  /* 0x0000df00ff017b82 */ /* 0x000fe20000000800 */
[----:B------:R-:W0:Y:S01]  /*0010*/  S2R R9, SR_CTAID.X ;  /* 0x0000000000097919 */ /* 0x000e220000002500 */
[----:B------:R-:W1:Y:S06]  /*0020*/  LDCU UR4, c[0x0][0x360] ;  /* 0x00006c00ff0477ac */ /* 0x000e6c0008000800 */
[----:B------:R-:W0:Y:S01]  /*0030*/  LDC.64 R2, c[0x0][0x398] ;  /* 0x0000e600ff027b82 */ /* 0x000e220000000a00 */
[----:B------:R-:W1:Y:S01]  /*0040*/  S2R R0, SR_TID.X ;  /* 0x0000000000007919 */ /* 0x000e620000002100 */
[----:B------:R-:W2:Y:S01]  /*0050*/  LDCU UR5, c[0x0][0x390] ;  /* 0x00007200ff0577ac */ /* 0x000ea20008000800 */
[----:B------:R-:W3:Y:S01]  /*0060*/  LDCU.64 UR6, c[0x0][0x358] ;  /* 0x00006b00ff0677ac */ /* 0x000ee20008000a00 */
[----:B0-----:R-:W-:-:S04]  /*0070*/  IMAD.WIDE.U32 R2, R9, 0x4, R2 ;  /* 0x0000000409027825 */ /* 0x001fc800078e0002 */
[----:B-1----:R-:W-:Y:S02]  /*0080*/  IMAD R7, R9, UR4, R0 ;  /* 0x0000000409077c24 */ /* 0x002fe4000f8e0200 */
[----:B------:R-:W-:Y:S01]  /*0090*/  HFMA2 R9, -RZ, RZ, 0, 0 ;  /* 0x00000000ff097431 */ /* 0x000fe200000001ff */
[----:B---3--:R-:W3:Y:S02]  /*00a0*/  LDG.E R2, desc[UR6][R2.64] ;  /* 0x0000000602027981 */ /* 0x008ee4000c1e1900 */
[----:B--2---:R-:W-:-:S13]  /*00b0*/  ISETP.GE.AND P0, PT, R7, UR5, PT ;  /* 0x0000000507007c0c */ /* 0x004fda000bf06270 */
[----:B------:R-:W0:Y:S02]  /*00c0*/  @!P0 LDC.64 R4, c[0x0][0x388] ;  /* 0x0000e200ff048b82 */ /* 0x000e240000000a00 */
[----:B0-----:R-:W-:-:S05]  /*00d0*/  @!P0 IMAD.WIDE.U32 R4, R7, 0x4, R4 ;  /* 0x0000000407048825 */ /* 0x001fca00078e0004 */
[----:B------:R-:W2:Y:S01]  /*00e0*/  @!P0 LDG.E R9, desc[UR6][R4.64] ;  /* 0x0000000604098981 */ /* 0x000ea2000c1e1900 */
[----:B------:R-:W0:Y:S01]  /*00f0*/  S2UR UR5, SR_CgaCtaId ;  /* 0x00000000000579c3 */ /* 0x000e220000008800 */
[----:B------:R-:W-:Y:S02]  /*0100*/  UMOV UR4, 0x400 ;  /* 0x0000040000047882 */ /* 0x000fe40000000000 */
[----:B0-----:R-:W-:-:S06]  /*0110*/  ULEA UR4, UR5, UR4, 0x18 ;  /* 0x0000000405047291 */ /* 0x001fcc000f8ec0ff */
[----:B------:R-:W-:-:S03]  /*0120*/  LEA R0, R0, UR4, 0x2 ;  /* 0x0000000400007c11 */ /* 0x000fc6000f8e10ff */
[----:B---3--:R0:W-:Y:S01]  /*0130*/  STS [UR4+0x1000], R2 ;  /* 0x00100002ff007988 */ /* 0x0081e20008000804 */
[----:B--2---:R-:W-:-:S05]  /*0140*/  FADD R9, R2, R9 ;  /* 0x0000000902097221 */ /* 0x004fca0000000000 */
[----:B------:R0:W-:Y:S01]  /*0150*/  STS [R0], R9 ;  /* 0x0000000900007388 */ /* 0x0001e20000000800 */
[----:B------:R-:W-:Y:S05]  /*0160*/  @P0 EXIT ;  /* 0x000000000000094d */ /* 0x000fea0003800000 */
[----:B0-----:R-:W0:Y:S02]  /*0170*/  LDC.64 R2, c[0x0][0x380] ;  /* 0x0000e000ff027b82 */ /* 0x001e240000000a00 */
[----:B0-----:R-:W-:-:S05]  /*0180*/  IMAD.WIDE.U32 R2, R7, 0x4, R2 ;  /* 0x0000000407027825 */ /* 0x001fca00078e0002 */
[----:B------:R-:W-:Y:S01]  /*0190*/  STG.E desc[UR6][R2.64], R9 ;  /* 0x0000000902007986 */ /* 0x000fe2000c101906 */
[----:B------:R-:W-:Y:S05]  /*01a0*/  EXIT ;  /* 0x000000000000794d */ /* 0x000fea0003800000 */
.L_x_0:
[----:B------:R-:W-:-:S00]  /*01b0*/  BRA `(.L_x_0) ;  /* 0xfffffffc00fc7947 */ /* 0x000fc0000383ffff */
[----:B------:R-:W-:-:S00]  /*01c0*/  NOP ;  /* 0x0000000000007918 */ /* 0x000fc00000000000 */
        /* <DEDUP_REMOVED lines=11> */
.L_x_36:


//--------------------- .text._Z15localScanKernelPfS_iS_ --------------------------
	.section	.text._Z15localScanKernelPfS_iS_,"ax",@progbits
	.align	128
        .global         _Z15localScanKernelPfS_iS_
        .type           _Z15localScanKernelPfS_iS_,@function
        .size           _Z15localScanKernelPfS_iS_,(.L_x_37 - _Z15localScanKernelPfS_iS_)
        .other          _Z15localScanKernelPfS_iS_,@"STO_CUDA_ENTRY STV_DEFAULT"
_Z15localScanKernelPfS_iS_:
.text._Z15localScanKernelPfS_iS_:
[----:B------:R-:W-:Y:S01]  /*0000*/  LDC R1, c[0x0][0x37c] ;  /* 0x0000df00ff017b82 */ /* 0x000fe20000000800 */
[----:B------:R-:W0:Y:S01]  /*0010*/  S2R R0, SR_CTAID.X ;  /* 0x0000000000007919 */ /* 0x000e220000002500 */
[----:B------:R-:W1:Y:S01]  /*0020*/  LDCU UR4, c[0x0][0x360] ;  /* 0x00006c00ff0477ac */ /* 0x000e620008000800 */
[----:B------:R-:W-:Y:S01]  /*0030*/  IMAD.MOV.U32 R4, RZ, RZ, RZ ;  /* 0x000000ffff047224 */ /* 0x000fe200078e00ff */
[----:B------:R-:W1:Y:S01]  /*0040*/  S2R R3, SR_TID.X ;  /* 0x0000000000037919 */ /* 0x000e620000002100 */
[----:B------:R-:W2:Y:S01]  /*0050*/  LDCU UR5, c[0x0][0x390] ;  /* 0x00007200ff0577ac */ /* 0x000ea20008000800 */
[----:B------:R-:W3:Y:S01]  /*0060*/  LDCU.64 UR6, c[0x0][0x358] ;  /* 0x00006b00ff0677ac */ /* 0x000ee20008000a00 */
[C---:B0-----:R-:W-:Y:S01]  /*0070*/  ISETP.NE.AND P0, PT, R0.reuse, RZ, PT ;  /* 0x000000ff0000720c */ /* 0x041fe20003f05270 */
[----:B-1----:R-:W-:-:S05]  /*0080*/  IMAD R2, R0, UR4, R3 ;  /* 0x0000000400027c24 */ /* 0x002fca000f8e0203 */
[----:B--2---:R-:W-:-:S07]  /*0090*/  ISETP.GE.AND P5, PT, R2, UR5, PT ;  /* 0x0000000502007c0c */ /* 0x004fce000bfa6270 */
[----:B------:R-:W-:-:S06]  /*00a0*/  @!P0 IMAD.MOV.U32 R4, RZ, RZ, 0x1 ;  /* 0x00000001ff048424 */ /* 0x000fcc00078e00ff */
[----:B------:R-:W0:Y:S01]  /*00b0*/  @!P5 LDC.64 R6, c[0x0][0x388] ;  /* 0x0000e200ff06db82 */ /* 0x000e220000000a00 */
[----:B------:R-:W-:-:S04]  /*00c0*/  @!P5 IADD3 R5, P1, PT, R2, R4, RZ ;  /* 0x000000040205d210 */ /* 0x000fc80007f3e0ff */
[----:B------:R-:W-:Y:S02]  /*00d0*/  @!P5 LEA.HI.X.SX32 R8, R2, RZ, 0x1, P1 ;  /* 0x000000ff0208d211 */ /* 0x000fe400008f0eff */
[----:B0-----:R-:W-:-:S04]  /*00e0*/  @!P5 LEA R6, P1, R5, R6, 0x2 ;  /* 0x000000060506d211 */ /* 0x001fc800078210ff */
[----:B------:R-:W-:Y:S01]  /*00f0*/  @!P5 LEA.HI.X R7, R5, R7, R8, 0x2, P1 ;  /* 0x000000070507d211 */ /* 0x000fe200008f1408 */
[----:B------:R-:W-:-:S06]  /*0100*/  IMAD.MOV.U32 R8, RZ, RZ, RZ ;  /* 0x000000ffff087224 */ /* 0x000fcc00078e00ff */
[----:B---3--:R0:W2:Y:S01]  /*0110*/  @!P5 LDG.E R8, desc[UR6][R6.64+-0x4] ;  /* 0xfffffc060608d981 */ /* 0x0080a2000c1e1900 */
[C---:B------:R-:W-:Y:S01]  /*0120*/  IMAD.IADD R9, R3.reuse, 0x1, R4 ;  /* 0x0000000103097824 */ /* 0x040fe200078e0204 */
[----:B------:R-:W-:Y:S01]  /*0130*/  MOV R5, 0x400 ;  /* 0x0000040000057802 */ /* 0x000fe20000000f00 */
[----:B------:R-:W-:Y:S01]  /*0140*/  BSSY.RECONVERGENT B0, `(.L_x_1) ;  /* 0x000001d000007945 */ /* 0x000fe20003800200 */
[----:B------:R-:W1:Y:S01]  /*0150*/  S2R R10, SR_CgaCtaId ;  /* 0x00000000000a7919 */ /* 0x000e620000008800 */
[----:B------:R-:W-:Y:S02]  /*0160*/  ISETP.GT.U32.AND P4, PT, R3, 0x1ff, PT ;  /* 0x000001ff0300780c */ /* 0x000fe40003f84070 */
[----:B------:R-:W-:Y:S02]  /*0170*/  LEA.HI R9, R9, R9, RZ, 0x1b ;  /* 0x0000000909097211 */ /* 0x000fe400078fd8ff */
[C---:B------:R-:W-:Y:S01]  /*0180*/  ISETP.GT.U32.AND P3, PT, R3.reuse, 0x1f, PT ;  /* 0x0000001f0300780c */ /* 0x040fe20003f64070 */
[C---:B0-----:R-:W-:Y:S01]  /*0190*/  VIADD R6, R3.reuse, 0x1 ;  /* 0x0000000103067836 */ /* 0x041fe20000000000 */
[----:B------:R-:W-:-:S02]  /*01a0*/  ISETP.GT.U32.AND P6, PT, R3, 0xff, PT ;  /* 0x000000ff0300780c */ /* 0x000fc40003fc4070 */
[C---:B------:R-:W-:Y:S02]  /*01b0*/  ISETP.GT.U32.AND P1, PT, R3.reuse, 0x3f, PT ;  /* 0x0000003f0300780c */ /* 0x040fe40003f24070 */
[----:B------:R-:W-:Y:S02]  /*01c0*/  ISETP.GT.U32.AND P2, PT, R3, 0xf, PT ;  /* 0x0000000f0300780c */ /* 0x000fe40003f44070 */
[----:B-1----:R-:W-:Y:S02]  /*01d0*/  LEA R4, R10, R5, 0x18 ;  /* 0x000000050a047211 */ /* 0x002fe400078ec0ff */
[----:B------:R-:W-:Y:S02]  /*01e0*/  P2R R5, PR, RZ, 0x8 ;  /* 0x00000008ff057803 */ /* 0x000fe40000000000 */
[----:B------:R-:W-:Y:S01]  /*01f0*/  LEA R9, R9, R4, 0x2 ;  /* 0x0000000409097211 */ /* 0x000fe200078e10ff */
[----:B------:R0:W-:Y:S01]  /*0200*/  @!P0 STS [R4], RZ ;  /* 0x000000ff04008388 */ /* 0x0001e20000000800 */
[----:B------:R-:W-:-:S02]  /*0210*/  ISETP.GT.U32.AND P0, PT, R3, 0x7f, PT ;  /* 0x0000007f0300780c */ /* 0x000fc40003f04070 */
[----:B------:R-:W-:Y:S01]  /*0220*/  ISETP.GT.U32.AND P3, PT, R3, 0x7, PT ;  /* 0x000000070300780c */ /* 0x000fe20003f64070 */
[----:B--2---:R0:W-:Y:S01]  /*0230*/  STS [R9], R8 ;  /* 0x0000000809007388 */ /* 0x0041e20000000800 */
[----:B------:R-:W-:Y:S06]  /*0240*/  BAR.SYNC.DEFER_BLOCKING 0x0 ;  /* 0x0000000000007b1d */ /* 0x000fec0000010000 */
[----:B------:R-:W-:Y:S05]  /*0250*/  @P4 BRA `(.L_x_2) ;  /* 0x00000000002c4947 */ /* 0x000fea0003800000 */
[----:B------:R-:W-:-:S04]  /*0260*/  IMAD.SHL.U32 R5, R6, 0x2, RZ ;  /* 0x0000000206057824 */ /* 0x000fc800078e00ff */
[C---:B------:R-:W-:Y:S02]  /*0270*/  VIADD R10, R5.reuse, 0xfffffffe ;  /* 0xfffffffe050a7836 */ /* 0x040fe40000000000 */
[----:B0-----:R-:W-:-:S03]  /*0280*/  VIADD R8, R5, 0xffffffff ;  /* 0xffffffff05087836 */ /* 0x001fc60000000000 */
[-C--:B------:R-:W-:Y:S02]  /*0290*/  LEA.HI R7, R10, R5.reuse, RZ, 0x1b ;  /* 0x000000050a077211 */ /* 0x080fe400078fd8ff */
[----:B------:R-:W-:Y:S02]  /*02a0*/  LEA.HI R5, R8, R5, RZ, 0x1b ;  /* 0x0000000508057211 */ /* 0x000fe400078fd8ff */
[----:B------:R-:W-:-:S03]  /*02b0*/  LEA R7, R7, R4, 0x2 ;  /* 0x0000000407077211 */ /* 0x000fc600078e10ff */
[----:B------:R-:W-:-:S03]  /*02c0*/  IMAD R5, R5, 0x4, R4 ;  /* 0x0000000405057824 */ /* 0x000fc600078e0204 */
[----:B------:R-:W-:Y:S04]  /*02d0*/  LDS R7, [R7+-0x8] ;  /* 0xfffff80007077984 */ /* 0x000fe80000000800 */
[----:B------:R-:W0:Y:S02]  /*02e0*/  LDS R8, [R5+-0x4] ;  /* 0xfffffc0005087984 */ /* 0x000e240000000800 */
[----:B0-----:R-:W-:-:S05]  /*02f0*/  FADD R8, R7, R8 ;  /* 0x0000000807087221 */ /* 0x001fca0000000000 */
[----:B------:R1:W-:Y:S02]  /*0300*/  STS [R5+-0x4], R8 ;  /* 0xfffffc0805007388 */ /* 0x0003e40000000800 */
.L_x_2:
[----:B------:R-:W-:Y:S05]  /*0310*/  BSYNC.RECONVERGENT B0 ;  /* 0x0000000000007941 */ /* 0x000fea0003800200 */
.L_x_1:
[----:B------:R-:W-:Y:S01]  /*0320*/  BAR.SYNC.DEFER_BLOCKING 0x0 ;  /* 0x0000000000007b1d */ /* 0x000fe20000010000 */
[----:B------:R-:W-:-:S05]  /*0330*/  ISETP.GT.U32.AND P4, PT, R3, 0x3, PT ;  /* 0x000000030300780c */ /* 0x000fca0003f84070 */
[----:B------:R-:W-:Y:S04]  /*0340*/  BSSY.RECONVERGENT B0, `(.L_x_3) ;  /* 0x000000d000007945 */ /* 0x000fe80003800200 */
[----:B------:R-:W-:Y:S05]  /*0350*/  @P6 BRA `(.L_x_4) ;  /* 0x00000000002c6947 */ /* 0x000fea0003800000 */
[----:B-1----:R-:W-:-:S04]  /*0360*/  IMAD.SHL.U32 R5, R6, 0x4, RZ ;  /* 0x0000000406057824 */ /* 0x002fc800078e00ff */
        /* <DEDUP_REMOVED lines=10> */
.L_x_4:
[----:B------:R-:W-:Y:S05]  /*0410*/  BSYNC.RECONVERGENT B0 ;  /* 0x0000000000007941 */ /* 0x000fea0003800200 */
.L_x_3:
[----:B------:R-:W-:Y:S01]  /*0420*/  BAR.SYNC.DEFER_BLOCKING 0x0 ;  /* 0x0000000000007b1d */ /* 0x000fe20000010000 */
[----:B------:R-:W-:-:S05]  /*0430*/  ISETP.GT.U32.AND P6, PT, R3, 0x1, PT ;  /* 0x000000010300780c */ /* 0x000fca0003fc4070 */
[----:B------:R-:W-:Y:S04]  /*0440*/  BSSY.RECONVERGENT B0, `(.L_x_5) ;  /* 0x000000d000007945 */ /* 0x000fe80003800200 */
[----:B------:R-:W-:Y:S05]  /*0450*/  @P0 BRA `(.L_x_6) ;  /* 0x00000000002c0947 */ /* 0x000fea0003800000 */
[----:B-12---:R-:W-:-:S04]  /*0460*/  IMAD.SHL.U32 R5, R6, 0x8, RZ ;  /* 0x0000000806057824 */ /* 0x006fc800078e00ff */
        /* <DEDUP_REMOVED lines=10> */
.L_x_6:
[----:B------:R-:W-:Y:S05]  /*0510*/  BSYNC.RECONVERGENT B0 ;  /* 0x0000000000007941 */ /* 0x000fea0003800200 */
.L_x_5:
[----:B------:R-:W-:Y:S01]  /*0520*/  BAR.SYNC.DEFER_BLOCKING 0x0 ;  /* 0x0000000000007b1d */ /* 0x000fe20000010000 */
[----:B------:R-:W-:-:S05]  /*0530*/  ISETP.NE.AND P0, PT, R3, RZ, PT ;  /* 0x000000ff0300720c */ /* 0x000fca0003f05270 */
[----:B------:R-:W-:Y:S04]  /*0540*/  BSSY.RECONVERGENT B0, `(.L_x_7) ;  /* 0x000000d000007945 */ /* 0x000fe80003800200 */
[----:B------:R-:W-:Y:S05]  /*0550*/  @P1 BRA `(.L_x_8) ;  /* 0x00000000002c1947 */ /* 0x000fea0003800000 */
[----:B-123--:R-:W-:-:S04]  /*0560*/  IMAD.SHL.U32 R5, R6, 0x10, RZ ;  /* 0x0000001006057824 */ /* 0x00efc800078e00ff */
        /* <DEDUP_REMOVED lines=10> */
.L_x_8:
[----:B------:R-:W-:Y:S05]  /*0610*/  BSYNC.RECONVERGENT B0 ;  /* 0x0000000000007941 */ /* 0x000fea0003800200 */
.L_x_7:
[----:B------:R-:W-:Y:S01]  /*0620*/  BAR.SYNC.DEFER_BLOCKING 0x0 ;  /* 0x0000000000007b1d */ /* 0x000fe20000010000 */
[----:B------:R-:W-:-:S05]  /*0630*/  ISETP.GT.U32.AND P1, PT, R3, 0x1f, PT ;  /* 0x0000001f0300780c */ /* 0x000fca0003f24070 */
[----:B------:R-:W-:Y:S08]  /*0640*/  BSSY.RECONVERGENT B0, `(.L_x_9) ;  /* 0x000000d000007945 */ /* 0x000ff00003800200 */
[----:B------:R-:W-:Y:S05]  /*0650*/  @P1 BRA `(.L_x_10) ;  /* 0x00000000002c1947 */ /* 0x000fea0003800000 */
[----:B-1234-:R-:W-:-:S04]  /*0660*/  IMAD.SHL.U32 R5, R6, 0x20, RZ ;  /* 0x0000002006057824 */ /* 0x01efc800078e00ff */
        /* <DEDUP_REMOVED lines=10> */
.L_x_10:
[----:B------:R-:W-:Y:S05]  /*0710*/  BSYNC.RECONVERGENT B0 ;  /* 0x0000000000007941 */ /* 0x000fea0003800200 */
.L_x_9:
[----:B------:R-:W-:Y:S06]  /*0720*/  BAR.SYNC.DEFER_BLOCKING 0x0 ;  /* 0x0000000000007b1d */ /* 0x000fec0000010000 */
[----:B------:R-:W-:Y:S04]  /*0730*/  BSSY.RECONVERGENT B0, `(.L_x_11) ;  /* 0x0000011000007945 */ /* 0x000fe80003800200 */
[----:B------:R-:W-:Y:S05]  /*0740*/  @P2 BRA `(.L_x_12) ;  /* 0x00000000003c2947 */ /* 0x000fea0003800000 */
[----:B01234-:R-:W-:-:S04]  /*0750*/  IMAD.SHL.U32 R5, R6, 0x40, RZ ;  /* 0x0000004006057824 */ /* 0x01ffc800078e00ff */
[C---:B------:R-:W-:Y:S01]  /*0760*/  VIADD R7, R5.reuse, 0xffdf ;  /* 0x0000ffdf05077836 */ /* 0x040fe20000000000 */
[----:B------:R-:W-:-:S04]  /*0770*/  IADD3 R5, PT, PT, R5, -0x1, RZ ;  /* 0xffffffff05057810 */ /* 0x000fc80007ffe0ff */
[----:B------:R-:W-:Y:S02]  /*0780*/  SHF.R.U32.HI R7, RZ, 0x5, R7 ;  /* 0x00000005ff077819 */ /* 0x000fe40000011607 */
[----:B------:R-:W-:Y:S02]  /*0790*/  SHF.R.U32.HI R5, RZ, 0x5, R5 ;  /* 0x00000005ff057819 */ /* 0x000fe40000011605 */
[----:B------:R-:W-:Y:S02]  /*07a0*/  LOP3.LUT R7, R7, 0x7fe, RZ, 0xc0, !PT ;  /* 0x000007fe07077812 */ /* 0x000fe400078ec0ff */
[----:B------:R-:W-:-:S03]  /*07b0*/  LOP3.LUT R5, R5, 0x7ff, RZ, 0xc0, !PT ;  /* 0x000007ff05057812 */ /* 0x000fc600078ec0ff */
[C---:B------:R-:W-:Y:S02]  /*07c0*/  IMAD R7, R6.reuse, 0x40, R7 ;  /* 0x0000004006077824 */ /* 0x040fe400078e0207 */
[----:B------:R-:W-:Y:S02]  /*07d0*/  IMAD R5, R6, 0x40, R5 ;  /* 0x0000004006057824 */ /* 0x000fe400078e0205 */
[----:B------:R-:W-:-:S03]  /*07e0*/  IMAD R7, R7, 0x4, R4 ;  /* 0x0000000407077824 */ /* 0x000fc600078e0204 */
[----:B------:R-:W-:-:S03]  /*07f0*/  LEA R5, R5, R4, 0x2 ;  /* 0x0000000405057211 */ /* 0x000fc600078e10ff */
[----:B------:R-:W-:Y:S04]  /*0800*/  LDS R7, [R7+-0x84] ;  /* 0xffff7c0007077984 */ /* 0x000fe80000000800 */
[----:B------:R-:W0:Y:S02]  /*0810*/  LDS R8, [R5+-0x4] ;  /* 0xfffffc0005087984 */ /* 0x000e240000000800 */
[----:B0-----:R-:W-:-:S05]  /*0820*/  FADD R8, R7, R8 ;  /* 0x0000000807087221 */ /* 0x001fca0000000000 */
[----:B------:R0:W-:Y:S02]  /*0830*/  STS [R5+-0x4], R8 ;  /* 0xfffffc0805007388 */ /* 0x0001e40000000800 */
.L_x_12:
[----:B------:R-:W-:Y:S05]  /*0840*/  BSYNC.RECONVERGENT B0 ;  /* 0x0000000000007941 */ /* 0x000fea0003800200 */
.L_x_11:
[----:B------:R-:W-:Y:S06]  /*0850*/  BAR.SYNC.DEFER_BLOCKING 0x0 ;  /* 0x0000000000007b1d */ /* 0x000fec0000010000 */
[----:B------:R-:W-:Y:S04]  /*0860*/  BSSY.RECONVERGENT B0, `(.L_x_13) ;  /* 0x0000011000007945 */ /* 0x000fe80003800200 */
[----:B------:R-:W-:Y:S05]  /*0870*/  @P3 BRA `(.L_x_14) ;  /* 0x00000000003c3947 */ /* 0x000fea0003800000 */
[----:B01234-:R-:W-:-:S04]  /*0880*/  IMAD.SHL.U32 R5, R6, 0x80, RZ ;  /* 0x0000008006057824 */ /* 0x01ffc800078e00ff */
[C---:B------:R-:W-:Y:S02]  /*0890*/  VIADD R7, R5.reuse, 0xffbf ;  /* 0x0000ffbf05077836 */ /* 0x040fe40000000000 */
[----:B------:R-:W-:-:S03]  /*08a0*/  VIADD R5, R5, 0xffffffff ;  /* 0xffffffff05057836 */ /* 0x000fc60000000000 */
[----:B------:R-:W-:Y:S02]  /*08b0*/  SHF.R.U32.HI R7, RZ, 0x5, R7 ;  /* 0x00000005ff077819 */ /* 0x000fe40000011607 */
[----:B------:R-:W-:Y:S02]  /*08c0*/  SHF.R.U32.HI R5, RZ, 0x5, R5 ;  /* 0x00000005ff057819 */ /* 0x000fe40000011605 */
[----:B------:R-:W-:Y:S02]  /*08d0*/  LOP3.LUT R7, R7, 0x7fd, RZ, 0xc0, !PT ;  /* 0x000007fd07077812 */ /* 0x000fe400078ec0ff */
[----:B------:R-:W-:Y:S02]  /*08e0*/  LOP3.LUT R5, R5, 0x7ff, RZ, 0xc0, !PT ;  /* 0x000007ff05057812 */ /* 0x000fe400078ec0ff */
[----:B------:R-:W-:-:S03]  /*08f0*/  LEA R7, R6, R7, 0x7 ;  /* 0x0000000706077211 */ /* 0x000fc600078e38ff */
[----:B------:R-:W-:Y:S02]  /*0900*/  IMAD R5, R6, 0x80, R5 ;  /* 0x0000008006057824 */ /* 0x000fe400078e0205 */
[--C-:B------:R-:W-:Y:S02]  /*0910*/  IMAD R7, R7, 0x4, R4.reuse ;  /* 0x0000000407077824 */ /* 0x100fe400078e0204 */
[----:B------:R-:W-:-:S04]  /*0920*/  IMAD R5, R5, 0x4, R4 ;  /* 0x0000000405057824 */ /* 0x000fc800078e0204 */
[----:B------:R-:W-:Y:S04]  /*0930*/  LDS R7, [R7+-0x104] ;  /* 0xfffefc0007077984 */ /* 0x000fe80000000800 */
[----:B------:R-:W0:Y:S02]  /*0940*/  LDS R8, [R5+-0x4] ;  /* 0xfffffc0005087984 */ /* 0x000e240000000800 */
[----:B0-----:R-:W-:-:S05]  /*0950*/  FADD R8, R7, R8 ;  /* 0x0000000807087221 */ /* 0x001fca0000000000 */
[----:B------:R0:W-:Y:S02]  /*0960*/  STS [R5+-0x4], R8 ;  /* 0xfffffc0805007388 */ /* 0x0001e40000000800 */
.L_x_14:
[----:B------:R-:W-:Y:S05]  /*0970*/  BSYNC.RECONVERGENT B0 ;  /* 0x0000000000007941 */ /* 0x000fea0003800200 */
.L_x_13:
[----:B------:R-:W-:Y:S06]  /*0980*/  BAR.SYNC.DEFER_BLOCKING 0x0 ;  /* 0x0000000000007b1d */ /* 0x000fec0000010000 */
[----:B------:R-:W-:Y:S04]  /*0990*/  BSSY.RECONVERGENT B0, `(.L_x_15) ;  /* 0x0000011000007945 */ /* 0x000fe80003800200 */
[----:B------:R-:W-:Y:S05]  /*09a0*/  @P4 BRA `(.L_x_16) ;  /* 0x00000000003c4947 */ /* 0x000fea0003800000 */
[----:B01234-:R-:W-:-:S05]  /*09b0*/  SHF.L.U32 R5, R6, 0x8, RZ ;  /* 0x0000000806057819 */ /* 0x01ffca00000006ff */
[C---:B------:R-:W-:Y:S02]  /*09c0*/  VIADD R7, R5.reuse, 0xff7f ;  /* 0x0000ff7f05077836 */ /* 0x040fe40000000000 */
[----:B------:R-:W-:-:S03]  /*09d0*/  VIADD R5, R5, 0xffffffff ;  /* 0xffffffff05057836 */ /* 0x000fc60000000000 */
[----:B------:R-:W-:Y:S02]  /*09e0*/  SHF.R.U32.HI R7, RZ, 0x5, R7 ;  /* 0x00000005ff077819 */ /* 0x000fe40000011607 */
[----:B------:R-:W-:Y:S02]  /*09f0*/  SHF.R.U32.HI R5, RZ, 0x5, R5 ;  /* 0x00000005ff057819 */ /* 0x000fe40000011605 */
[----:B------:R-:W-:Y:S02]  /*0a00*/  LOP3.LUT R7, R7, 0x7fb, RZ, 0xc0, !PT ;  /* 0x000007fb07077812 */ /* 0x000fe400078ec0ff */
[----:B------:R-:W-:-:S03]  /*0a10*/  LOP3.LUT R5, R5, 0x7ff, RZ, 0xc0, !PT ;  /* 0x000007ff05057812 */ /* 0x000fc600078ec0ff */
[C---:B------:R-:W-:Y:S01]  /*0a20*/  IMAD R7, R6.reuse, 0x100, R7 ;  /* 0x0000010006077824 */ /* 0x040fe200078e0207 */
[----:B------:R-:W-:-:S03]  /*0a30*/  LEA R5, R6, R5, 0x8 ;  /* 0x0000000506057211 */ /* 0x000fc600078e40ff */
[--C-:B------:R-:W-:Y:S02]  /*0a40*/  IMAD R7, R7, 0x4, R4.reuse ;  /* 0x0000000407077824 */ /* 0x100fe400078e0204 */
[----:B------:R-:W-:-:S04]  /*0a50*/  IMAD R5, R5, 0x4, R4 ;  /* 0x0000000405057824 */ /* 0x000fc800078e0204 */
[----:B------:R-:W-:Y:S04]  /*0a60*/  LDS R7, [R7+-0x204] ;  /* 0xfffdfc0007077984 */ /* 0x000fe80000000800 */
[----:B------:R-:W0:Y:S02]  /*0a70*/  LDS R8, [R5+-0x4] ;  /* 0xfffffc0005087984 */ /* 0x000e240000000800 */
[----:B0-----:R-:W-:-:S05]  /*0a80*/  FADD R8, R7, R8 ;  /* 0x0000000807087221 */ /* 0x001fca0000000000 */
[----:B------:R0:W-:Y:S02]  /*0a90*/  STS [R5+-0x4], R8 ;  /* 0xfffffc0805007388 */ /* 0x0001e40000000800 */
.L_x_16:
[----:B------:R-:W-:Y:S05]  /*0aa0*/  BSYNC.RECONVERGENT B0 ;  /* 0x0000000000007941 */ /* 0x000fea0003800200 */
.L_x_15:
[----:B------:R-:W-:Y:S06]  /*0ab0*/  BAR.SYNC.DEFER_BLOCKING 0x0 ;  /* 0x0000000000007b1d */ /* 0x000fec0000010000 */
[----:B------:R-:W-:Y:S04]  /*0ac0*/  BSSY.RECONVERGENT B0, `(.L_x_17) ;  /* 0x0000011000007945 */ /* 0x000fe80003800200 */
[----:B------:R-:W-:Y:S05]  /*0ad0*/  @P6 BRA `(.L_x_18) ;  /* 0x00000000003c6947 */ /* 0x000fea0003800000 */
[----:B01234-:R-:W-:-:S05]  /*0ae0*/  IMAD.SHL.U32 R5, R6, 0x200, RZ ;  /* 0x0000020006057824 */ /* 0x01ffca00078e00ff */
[C---:B------:R-:W-:Y:S01]  /*0af0*/  IADD3 R7, PT, PT, R5.reuse, 0xfeff, RZ ;  /* 0x0000feff05077810 */ /* 0x040fe20007ffe0ff */
[----:B------:R-:W-:-:S03]  /*0b00*/  VIADD R5, R5, 0xffffffff ;  /* 0xffffffff05057836 */ /* 0x000fc60000000000 */
[----:B------:R-:W-:Y:S02]  /*0b10*/  SHF.R.U32.HI R7, RZ, 0x5, R7 ;  /* 0x00000005ff077819 */ /* 0x000fe40000011607 */
[----:B------:R-:W-:Y:S02]  /*0b20*/  SHF.R.U32.HI R5, RZ, 0x5, R5 ;  /* 0x00000005ff057819 */ /* 0x000fe40000011605 */
[----:B------:R-:W-:Y:S02]  /*0b30*/  LOP3.LUT R7, R7, 0x7f7, RZ, 0xc0, !PT ;  /* 0x000007f707077812 */ /* 0x000fe400078ec0ff */
[----:B------:R-:W-:-:S03]  /*0b40*/  LOP3.LUT R5, R5, 0x7ff, RZ, 0xc0, !PT ;  /* 0x000007ff05057812 */ /* 0x000fc600078ec0ff */
[C---:B------:R-:W-:Y:S02]  /*0b50*/  IMAD R7, R6.reuse, 0x200, R7 ;  /* 0x0000020006077824 */ /* 0x040fe400078e0207 */
[----:B------:R-:W-:-:S03]  /*0b60*/  IMAD R5, R6, 0x200, R5 ;  /* 0x0000020006057824 */ /* 0x000fc600078e0205 */
[----:B------:R-:W-:Y:S01]  /*0b70*/  LEA R7, R7, R4, 0x2 ;  /* 0x0000000407077211 */ /* 0x000fe200078e10ff */
[----:B------:R-:W-:-:S05]  /*0b80*/  IMAD R5, R5, 0x4, R4 ;  /* 0x0000000405057824 */ /* 0x000fca00078e0204 */
[----:B------:R-:W-:Y:S04]  /*0b90*/  LDS R7, [R7+-0x404] ;  /* 0xfffbfc0007077984 */ /* 0x000fe80000000800 */
[----:B------:R-:W0:Y:S02]  /*0ba0*/  LDS R8, [R5+-0x4] ;  /* 0xfffffc0005087984 */ /* 0x000e240000000800 */
[----:B0-----:R-:W-:-:S05]  /*0bb0*/  FADD R8, R7, R8 ;  /* 0x0000000807087221 */ /* 0x001fca0000000000 */
[----:B------:R0:W-:Y:S02]  /*0bc0*/  STS [R5+-0x4], R8 ;  /* 0xfffffc0805007388 */ /* 0x0001e40000000800 */
.L_x_18:
[----:B------:R-:W-:Y:S05]  /*0bd0*/  BSYNC.RECONVERGENT B0 ;  /* 0x0000000000007941 */ /* 0x000fea0003800200 */
.L_x_17:
[----:B------:R-:W-:Y:S01]  /*0be0*/  BAR.SYNC.DEFER_BLOCKING 0x0 ;  /* 0x0000000000007b1d */ /* 0x000fe20000010000 */
[C---:B------:R-:W-:Y:S02]  /*0bf0*/  ISETP.GT.U32.AND P6, PT, R3.reuse, 0x2, PT ;  /* 0x000000020300780c */ /* 0x040fe40003fc4070 */
[C---:B------:R-:W-:Y:S02]  /*0c00*/  ISETP.GT.U32.AND P4, PT, R3.reuse, 0x6, PT ;  /* 0x000000060300780c */ /* 0x040fe40003f84070 */
[C---:B------:R-:W-:Y:S01]  /*0c10*/  ISETP.GT.U32.AND P3, PT, R3.reuse, 0x1e, PT ;  /* 0x0000001e0300780c */ /* 0x040fe20003f64070 */
[----:B------:R-:W-:Y:S01]  /*0c20*/  BSSY.RECONVERGENT B0, `(.L_x_19) ;  /* 0x000001e000007945 */ /* 0x000fe20003800200 */
[C---:B------:R-:W-:Y:S02]  /*0c30*/  ISETP.GT.U32.AND P2, PT, R3.reuse, 0x3e, PT ;  /* 0x0000003e0300780c */ /* 0x040fe40003f44070 */
[----:B------:R-:W-:Y:S01]  /*0c40*/  ISETP.GT.U32.AND P1, PT, R3, 0x7e, PT ;  /* 0x0000007e0300780c */ /* 0x000fe20003f24070 */
[----:B01234-:R-:W-:Y:S04]  /*0c50*/  @!P0 LDS R5, [R4+0x838] ;  /* 0x0008380004058984 */ /* 0x01ffe80000000800 */
[----:B------:R-:W0:Y:S02]  /*0c60*/  @!P0 LDS R8, [R4+0x1078] ;  /* 0x0010780004088984 */ /* 0x000e240000000800 */
[----:B0-----:R-:W-:-:S05]  /*0c70*/  @!P0 FADD R7, R5, R8 ;  /* 0x0000000805078221 */ /* 0x001fca0000000000 */
[----:B------:R-:W-:Y:S01]  /*0c80*/  @!P0 STS [R4+0x1078], R7 ;  /* 0x0010780704008388 */ /* 0x000fe20000000800 */
[----:B------:R-:W-:Y:S08]  /*0c90*/  BAR.SYNC.DEFER_BLOCKING 0x0 ;  /* 0x0000000000007b1d */ /* 0x000ff00000010000 */
[----:B------:R-:W-:Y:S06]  /*0ca0*/  BAR.SYNC.DEFER_BLOCKING 0x0 ;  /* 0x0000000000007b1d */ /* 0x000fec0000010000 */
[----:B------:R-:W-:Y:S04]  /*0cb0*/  @!P0 LDS R5, [R4+0x838] ;  /* 0x0008380004058984 */ /* 0x000fe80000000800 */
[----:B------:R-:W0:Y:S02]  /*0cc0*/  @!P0 LDS R8, [R4+0xc58] ;  /* 0x000c580004088984 */ /* 0x000e240000000800 */
[----:B0-----:R-:W-:Y:S01]  /*0cd0*/  @!P0 FADD R9, R5, R8 ;  /* 0x0000000805098221 */ /* 0x001fe20000000000 */
[----:B------:R-:W-:-:S04]  /*0ce0*/  IMAD.SHL.U32 R5, R3, 0x2, RZ ;  /* 0x0000000203057824 */ /* 0x000fc800078e00ff */
[----:B------:R0:W-:Y:S01]  /*0cf0*/  @!P0 STS [R4+0xc58], R9 ;  /* 0x000c580904008388 */ /* 0x0001e20000000800 */
[----:B------:R-:W-:Y:S01]  /*0d00*/  BAR.SYNC.DEFER_BLOCKING 0x0 ;  /* 0x0000000000007b1d */ /* 0x000fe20000010000 */
[----:B------:R-:W-:Y:S01]  /*0d10*/  ISETP.GT.U32.AND P0, PT, R3, 0xe, PT ;  /* 0x0000000e0300780c */ /* 0x000fe20003f04070 */
[----:B------:R-:W-:-:S03]  /*0d20*/  VIADD R8, R5, 0x2 ;  /* 0x0000000205087836 */ /* 0x000fc60000000000 */
[----:B------:R-:W-:Y:S02]  /*0d30*/  P2R R7, PR, RZ, 0x1 ;  /* 0x00000001ff077803 */ /* 0x000fe40000000000 */
[----:B------:R-:W-:Y:S01]  /*0d40*/  ISETP.GT.U32.AND P0, PT, R3, 0xfe, PT ;  /* 0x000000fe0300780c */ /* 0x000fe20003f04070 */
[----:B------:R-:W-:-:S12]  /*0d50*/  @P6 BRA `(.L_x_20) ;  /* 0x0000000000286947 */ /* 0x000fd80003800000 */
[----:B------:R-:W-:-:S04]  /*0d60*/  SHF.L.U32 R7, R8, 0x7, RZ ;  /* 0x0000000708077819 */ /* 0x000fc800000006ff */
[C---:B0-----:R-:W-:Y:S01]  /*0d70*/  LEA.HI R9, R7.reuse, R7, RZ, 0x1b ;  /* 0x0000000707097211 */ /* 0x041fe200078fd8ff */
[----:B------:R-:W-:-:S04]  /*0d80*/  VIADD R10, R7, 0xffffffff ;  /* 0xffffffff070a7836 */ /* 0x000fc80000000000 */
[----:B------:R-:W-:Y:S01]  /*0d90*/  IMAD R9, R9, 0x4, R4 ;  /* 0x0000000409097824 */ /* 0x000fe200078e0204 */
[----:B------:R-:W-:-:S04]  /*0da0*/  LEA.HI R7, R10, R7, RZ, 0x1b ;  /* 0x000000070a077211 */ /* 0x000fc800078fd8ff */
[----:B------:R-:W-:Y:S01]  /*0db0*/  LDS R10, [R9+0x208] ;  /* 0x00020800090a7984 */ /* 0x000fe20000000800 */
[----:B------:R-:W-:-:S06]  /*0dc0*/  IMAD R7, R7, 0x4, R4 ;  /* 0x0000000407077824 */ /* 0x000fcc00078e0204 */
[----:B------:R-:W0:Y:S02]  /*0dd0*/  LDS R7, [R7+-0x4] ;  /* 0xfffffc0007077984 */ /* 0x000e240000000800 */
[----:B0-----:R-:W-:-:S05]  /*0de0*/  FADD R10, R7, R10 ;  /* 0x0000000a070a7221 */ /* 0x001fca0000000000 */
[----:B------:R1:W-:Y:S02]  /*0df0*/  STS [R9+0x208], R10 ;  /* 0x0002080a09007388 */ /* 0x0003e40000000800 */
.L_x_20:
[----:B------:R-:W-:Y:S05]  /*0e00*/  BSYNC.RECONVERGENT B0 ;  /* 0x0000000000007941 */ /* 0x000fea0003800200 */
.L_x_19:
[----:B------:R-:W-:Y:S01]  /*0e10*/  BAR.SYNC.DEFER_BLOCKING 0x0 ;  /* 0x0000000000007b1d */ /* 0x000fe20000010000 */
[----:B------:R-:W-:-:S05]  /*0e20*/  ISETP.GT.U32.AND P6, PT, R3, 0x1fe, PT ;  /* 0x000001fe0300780c */ /* 0x000fca0003fc4070 */
[----:B------:R-:W-:Y:S04]  /*0e30*/  BSSY.RECONVERGENT B0, `(.L_x_21) ;  /* 0x000000c000007945 */ /* 0x000fe80003800200 */
[----:B------:R-:W-:Y:S05]  /*0e40*/  @P4 BRA `(.L_x_22) ;  /* 0x0000000000284947 */ /* 0x000fea0003800000 */
[----:B------:R-:W-:-:S04]  /*0e50*/  SHF.L.U32 R7, R8, 0x6, RZ ;  /* 0x0000000608077819 */ /* 0x000fc800000006ff */
[C---:B01----:R-:W-:Y:S01]  /*0e60*/  LEA.HI R9, R7.reuse, R7, RZ, 0x1b ;  /* 0x0000000707097211 */ /* 0x043fe200078fd8ff */
        /* <DEDUP_REMOVED lines=8> */
.L_x_22:
[----:B------:R-:W-:Y:S05]  /*0ef0*/  BSYNC.RECONVERGENT B0 ;  /* 0x0000000000007941 */ /* 0x000fea0003800200 */
.L_x_21:
[----:B------:R-:W-:Y:S01]  /*0f00*/  BAR.SYNC.DEFER_BLOCKING 0x0 ;  /* 0x0000000000007b1d */ /* 0x000fe20000010000 */
[----:B------:R-:W-:-:S05]  /*0f10*/  ISETP.GT.U32.AND P4, PT, R3, 0xe, PT ;  /* 0x0000000e0300780c */ /* 0x000fca0003f84070 */
[----:B------:R-:W-:Y:S08]  /*0f20*/  BSSY.RECONVERGENT B0, `(.L_x_23) ;  /* 0x000000b000007945 */ /* 0x000ff00003800200 */
[----:B------:R-:W-:Y:S05]  /*0f30*/  @P4 BRA `(.L_x_24) ;  /* 0x0000000000244947 */ /* 0x000fea0003800000 */
[----:B------:R-:W-:Y:S01]  /*0f40*/  SHF.L.U32 R7, R8, 0x5, RZ ;  /* 0x0000000508077819 */ /* 0x000fe200000006ff */
[----:B012---:R-:W-:-:S04]  /*0f50*/  IMAD R9, R5, 0x84, R4 ;  /* 0x0000008405097824 */ /* 0x007fc800078e0204 */
[----:B------:R-:W-:-:S05]  /*0f60*/  VIADD R10, R7, 0xffffffff ;  /* 0xffffffff070a7836 */ /* 0x000fca0000000000 */
[----:B------:R-:W-:Y:S02]  /*0f70*/  LEA.HI R7, R10, R7, RZ, 0x1b ;  /* 0x000000070a077211 */ /* 0x000fe400078fd8ff */
[----:B------:R-:W-:Y:S03]  /*0f80*/  LDS R10, [R9+0x184] ;  /* 0x00018400090a7984 */ /* 0x000fe60000000800 */
[----:B------:R-:W-:-:S06]  /*0f90*/  IMAD R7, R7, 0x4, R4 ;  /* 0x0000000407077824 */ /* 0x000fcc00078e0204 */
[----:B------:R-:W0:Y:S02]  /*0fa0*/  LDS R7, [R7+-0x4] ;  /* 0xfffffc0007077984 */ /* 0x000e240000000800 */
[----:B0-----:R-:W-:-:S05]  /*0fb0*/  FADD R10, R7, R10 ;  /* 0x0000000a070a7221 */ /* 0x001fca0000000000 */
[----:B------:R3:W-:Y:S02]  /*0fc0*/  STS [R9+0x184], R10 ;  /* 0x0001840a09007388 */ /* 0x0007e40000000800 */
.L_x_24:
[----:B------:R-:W-:Y:S05]  /*0fd0*/  BSYNC.RECONVERGENT B0 ;  /* 0x0000000000007941 */ /* 0x000fea0003800200 */
.L_x_23:
[----:B------:R-:W-:Y:S06]  /*0fe0*/  BAR.SYNC.DEFER_BLOCKING 0x0 ;  /* 0x0000000000007b1d */ /* 0x000fec0000010000 */
[----:B------:R-:W-:Y:S04]  /*0ff0*/  BSSY.RECONVERGENT B0, `(.L_x_25) ;  /* 0x000000c000007945 */ /* 0x000fe80003800200 */
[----:B------:R-:W-:Y:S05]  /*1000*/  @P3 BRA `(.L_x_26) ;  /* 0x0000000000283947 */ /* 0x000fea0003800000 */
[----:B------:R-:W-:-:S05]  /*1010*/  IMAD.SHL.U32 R7, R8, 0x10, RZ ;  /* 0x0000001008077824 */ /* 0x000fca00078e00ff */
[C---:B-123--:R-:W-:Y:S02]  /*1020*/  IADD3 R10, PT, PT, R7.reuse, -0x1, RZ ;  /* 0xffffffff070a7810 */ /* 0x04efe40007ffe0ff */
[-C--:B0-----:R-:W-:Y:S02]  /*1030*/  LEA.HI R9, R7, R7.reuse, RZ, 0x1b ;  /* 0x0000000707097211 */ /* 0x081fe400078fd8ff */
[----:B------:R-:W-:-:S03]  /*1040*/  LEA.HI R7, R10, R7, RZ, 0x1b ;  /* 0x000000070a077211 */ /* 0x000fc600078fd8ff */
[--C-:B------:R-:W-:Y:S02]  /*1050*/  IMAD R9, R9, 0x4, R4.reuse ;  /* 0x0000000409097824 */ /* 0x100fe400078e0204 */
[----:B------:R-:W-:-:S03]  /*1060*/  IMAD R7, R7, 0x4, R4 ;  /* 0x0000000407077824 */ /* 0x000fc600078e0204 */
[----:B------:R-:W-:Y:S04]  /*1070*/  LDS R10, [R9+0x3c] ;  /* 0x00003c00090a7984 */ /* 0x000fe80000000800 */
[----:B------:R-:W0:Y:S02]  /*1080*/  LDS R7, [R7+-0x4] ;  /* 0xfffffc0007077984 */ /* 0x000e240000000800 */
[----:B0-----:R-:W-:-:S05]  /*1090*/  FADD R10, R7, R10 ;  /* 0x0000000a070a7221 */ /* 0x001fca0000000000 */
[----:B------:R4:W-:Y:S02]  /*10a0*/  STS [R9+0x3c], R10 ;  /* 0x00003c0a09007388 */ /* 0x0009e40000000800 */
.L_x_26:
[----:B------:R-:W-:Y:S05]  /*10b0*/  BSYNC.RECONVERGENT B0 ;  /* 0x0000000000007941 */ /* 0x000fea0003800200 */
.L_x_25:
[----:B------:R-:W-:Y:S06]  /*10c0*/  BAR.SYNC.DEFER_BLOCKING 0x0 ;  /* 0x0000000000007b1d */ /* 0x000fec0000010000 */
[----:B------:R-:W-:Y:S04]  /*10d0*/  BSSY.RECONVERGENT B0, `(.L_x_27) ;  /* 0x000000c000007945 */ /* 0x000fe80003800200 */
[----:B------:R-:W-:Y:S05]  /*10e0*/  @P2 BRA `(.L_x_28) ;  /* 0x0000000000282947 */ /* 0x000fea0003800000 */
[----:B------:R-:W-:-:S05]  /*10f0*/  IMAD.SHL.U32 R7, R8, 0x8, RZ ;  /* 0x0000000808077824 */ /* 0x000fca00078e00ff */
[C---:B-1234-:R-:W-:Y:S02]  /*1100*/  IADD3 R10, PT, PT, R7.reuse, -0x1, RZ ;  /* 0xffffffff070a7810 */ /* 0x05efe40007ffe0ff */
        /* <DEDUP_REMOVED lines=8> */
.L_x_28:
[----:B------:R-:W-:Y:S05]  /*1190*/  BSYNC.RECONVERGENT B0 ;  /* 0x0000000000007941 */ /* 0x000fea0003800200 */
.L_x_27:
[----:B------:R-:W-:Y:S06]  /*11a0*/  BAR.SYNC.DEFER_BLOCKING 0x0 ;  /* 0x0000000000007b1d */ /* 0x000fec0000010000 */
[----:B------:R-:W-:Y:S04]  /*11b0*/  BSSY.RECONVERGENT B0, `(.L_x_29) ;  /* 0x000000c000007945 */ /* 0x000fe80003800200 */
[----:B------:R-:W-:Y:S05]  /*11c0*/  @P1 BRA `(.L_x_30) ;  /* 0x0000000000281947 */ /* 0x000fea0003800000 */
[----:B------:R-:W-:-:S05]  /*11d0*/  IMAD.SHL.U32 R7, R8, 0x4, RZ ;  /* 0x0000000408077824 */ /* 0x000fca00078e00ff */
[C---:B01234-:R-:W-:Y:S02]  /*11e0*/  IADD3 R10, PT, PT, R7.reuse, -0x1, RZ ;  /* 0xffffffff070a7810 */ /* 0x05ffe40007ffe0ff */
[-C--:B------:R-:W-:Y:S02]  /*11f0*/  LEA.HI R9, R7, R7.reuse, RZ, 0x1b ;  /* 0x0000000707097211 */ /* 0x080fe400078fd8ff */
[----:B------:R-:W-:-:S03]  /*1200*/  LEA.HI R7, R10, R7, RZ, 0x1b ;  /* 0x000000070a077211 */ /* 0x000fc600078fd8ff */
[--C-:B------:R-:W-:Y:S02]  /*1210*/  IMAD R9, R9, 0x4, R4.reuse ;  /* 0x0000000409097824 */ /* 0x100fe400078e0204 */
[----:B------:R-:W-:-:S03]  /*1220*/  IMAD R7, R7, 0x4, R4 ;  /* 0x0000000407077824 */ /* 0x000fc600078e0204 */
[----:B------:R-:W-:Y:S04]  /*1230*/  LDS R10, [R9+0xc] ;  /* 0x00000c00090a7984 */ /* 0x000fe80000000800 */
[----:B------:R-:W0:Y:S02]  /*1240*/  LDS R7, [R7+-0x4] ;  /* 0xfffffc0007077984 */ /* 0x000e240000000800 */
[----:B0-----:R-:W-:-:S05]  /*1250*/  FADD R10, R7, R10 ;  /* 0x0000000a070a7221 */ /* 0x001fca0000000000 */
[----:B------:R0:W-:Y:S02]  /*1260*/  STS [R9+0xc], R10 ;  /* 0x00000c0a09007388 */ /* 0x0001e40000000800 */
.L_x_30:
[----:B------:R-:W-:Y:S05]  /*1270*/  BSYNC.RECONVERGENT B0 ;  /* 0x0000000000007941 */ /* 0x000fea0003800200 */
.L_x_29:
        /* <DEDUP_REMOVED lines=13> */
.L_x_32:
[----:B------:R-:W-:Y:S05]  /*1350*/  BSYNC.RECONVERGENT B0 ;  /* 0x0000000000007941 */ /* 0x000fea0003800200 */
.L_x_31:
[----:B------:R-:W-:Y:S06]  /*1360*/  BAR.SYNC.DEFER_BLOCKING 0x0 ;  /* 0x0000000000007b1d */ /* 0x000fec0000010000 */
[----:B------:R-:W-:Y:S04]  /*1370*/  BSSY.RECONVERGENT B0, `(.L_x_33) ;  /* 0x000000b000007945 */ /* 0x000fe80003800200 */
[----:B------:R-:W-:Y:S05]  /*1380*/  @P6 BRA `(.L_x_34) ;  /* 0x0000000000246947 */ /* 0x000fea0003800000 */
[----:B------:R-:W-:Y:S01]  /*1390*/  IMAD.IADD R6, R6, 0x1, R3 ;  /* 0x0000000106067824 */ /* 0x000fe200078e0203 */
[----:B------:R-:W-:-:S04]  /*13a0*/  LEA.HI R7, R8, R5, RZ, 0x1b ;  /* 0x0000000508077211 */ /* 0x000fc800078fd8ff */
[----:B------:R-:W-:Y:S02]  /*13b0*/  LEA.HI R5, R6, R5, RZ, 0x1b ;  /* 0x0000000506057211 */ /* 0x000fe400078fd8ff */
[----:B------:R-:W-:-:S03]  /*13c0*/  LEA R7, R7, R4, 0x2 ;  /* 0x0000000407077211 */ /* 0x000fc600078e10ff */
[----:B------:R-:W-:Y:S02]  /*13d0*/  IMAD R5, R5, 0x4, R4 ;  /* 0x0000000405057824 */ /* 0x000fe400078e0204 */
[----:B------:R-:W-:Y:S04]  /*13e0*/  LDS R6, [R7+0x8] ;  /* 0x0000080007067984 */ /* 0x000fe80000000800 */
[----:B------:R-:W5:Y:S02]  /*13f0*/  LDS R5, [R5+0x4] ;  /* 0x0000040005057984 */ /* 0x000f640000000800 */
[----:B-----5:R-:W-:-:S05]  /*1400*/  FADD R6, R5, R6 ;  /* 0x0000000605067221 */ /* 0x020fca0000000000 */
[----:B------:R0:W-:Y:S02]  /*1410*/  STS [R7+0x8], R6 ;  /* 0x0000080607007388 */ /* 0x0001e40000000800 */
.L_x_34:
[----:B------:R-:W-:Y:S05]  /*1420*/  BSYNC.RECONVERGENT B0 ;  /* 0x0000000000007941 */ /* 0x000fea0003800200 */
.L_x_33:
[----:B------:R-:W-:Y:S06]  /*1430*/  BAR.SYNC.DEFER_BLOCKING 0x0 ;  /* 0x0000000000007b1d */ /* 0x000fec0000010000 */
[----:B------:R-:W-:Y:S05]  /*1440*/  @P5 EXIT ;  /* 0x000000000000594d */ /* 0x000fea0003800000 */
[----:B------:R-:W-:Y:S01]  /*1450*/  LEA.HI R5, R3, R3, RZ, 0x1b ;  /* 0x0000000303057211 */ /* 0x000fe200078fd8ff */
[----:B------:R-:W5:Y:S01]  /*1460*/  LDCU UR4, c[0x0][0x370] ;  /* 0x00006e00ff0477ac */ /* 0x000f620008000800 */
[----:B0-----:R-:W0:Y:S03]  /*1470*/  LDC.64 R6, c[0x0][0x380] ;  /* 0x0000e000ff067b82 */ /* 0x001e260000000a00 */
[----:B------:R-:W-:-:S06]  /*1480*/  IMAD R5, R5, 0x4, R4 ;  /* 0x0000000405057824 */ /* 0x000fcc00078e0204 */
[----:B------:R-:W1:Y:S01]  /*1490*/  LDS R5, [R5] ;  /* 0x0000000005057984 */ /* 0x000e620000000800 */
[----:B-----5:R-:W-:-:S06]  /*14a0*/  UIADD3 UR4, UPT, UPT, UR4, -0x1, URZ ;  /* 0xffffffff04047890 */ /* 0x020fcc000fffe0ff */
[----:B------:R-:W-:-:S04]  /*14b0*/  ISETP.GE.U32.AND P0, PT, R0, UR4, PT ;  /* 0x0000000400007c0c */ /* 0x000fc8000bf06070 */
[----:B------:R-:W-:Y:S01]  /*14c0*/  ISETP.NE.OR P0, PT, R3, RZ, P0 ;  /* 0x000000ff0300720c */ /* 0x000fe20000705670 */
[----:B0-----:R-:W-:-:S05]  /*14d0*/  IMAD.WIDE.U32 R2, R2, 0x4, R6 ;  /* 0x0000000402027825 */ /* 0x001fca00078e0006 */
[----:B-1----:R0:W-:Y:S07]  /*14e0*/  STG.E desc[UR6][R2.64], R5 ;  /* 0x0000000502007986 */ /* 0x0021ee000c101906 */
[----:B------:R-:W-:Y:S05]  /*14f0*/  @P0 EXIT ;  /* 0x000000000000094d */ /* 0x000fea0003800000 */
[----:B0-----:R-:W0:Y:S01]  /*1500*/  LDS R5, [R4+0x1078] ;  /* 0x0010780004057984 */ /* 0x001e220000000800 */
[----:B------:R-:W1:Y:S02]  /*1510*/  LDC.64 R2, c[0x0][0x398] ;  /* 0x0000e600ff027b82 */ /* 0x000e640000000a00 */
[----:B-1----:R-:W-:-:S05]  /*1520*/  IMAD.WIDE.U32 R2, R0, 0x4, R2 ;  /* 0x0000000400027825 */ /* 0x002fca00078e0002 */
[----:B0-----:R-:W-:Y:S01]  /*1530*/  STG.E desc[UR6][R2.64], R5 ;  /* 0x0000000502007986 */ /* 0x001fe2000c101906 */
[----:B------:R-:W-:Y:S05]  /*1540*/  EXIT ;  /* 0x000000000000794d */ /* 0x000fea0003800000 */
.L_x_35:
        /* <DEDUP_REMOVED lines=11> */
.L_x_37:


//--------------------- .nv.shared._Z18combineScansKernelPfS_iS_ --------------------------
	.section	.nv.shared._Z18combineScansKernelPfS_iS_,"aw",@nobits
	.sectionflags	@""
	.align	4
.nv.shared._Z18combineScansKernelPfS_iS_:
	.zero		5124


//--------------------- .nv.shared.reserved.0     --------------------------
	.section	.nv.shared.reserved.0,"aw",@nobits
	.weak		__nv_reservedSMEM_offset_0_alias
	.size		__nv_reservedSMEM_offset_0_alias, 0, 64
	.other		__nv_reservedSMEM_offset_0_alias,@"STO_CUDA_RESERVED_SHARED STV_DEFAULT"
__nv_reservedSMEM_offset_0_alias:
	.zero		0
	.zero		64


//--------------------- .nv.shared._Z15localScanKernelPfS_iS_ --------------------------
	.section	.nv.shared._Z15localScanKernelPfS_iS_,"aw",@nobits
	.sectionflags	@""
	.align	4
.nv.shared._Z15localScanKernelPfS_iS_:
	.zero		5252


//--------------------- .nv.constant0._Z18combineScansKernelPfS_iS_ --------------------------
	.section	.nv.constant0._Z18combineScansKernelPfS_iS_,"a",@progbits
	.sectionflags	@""
	.align	4
.nv.constant0._Z18combineScansKernelPfS_iS_:
	.zero		928


//--------------------- .nv.constant0._Z15localScanKernelPfS_iS_ --------------------------
	.section	.nv.constant0._Z15localScanKernelPfS_iS_,"a",@progbits
	.sectionflags	@""
	.align	4
.nv.constant0._Z15localScanKernelPfS_iS_:
	.zero		928


//--------------------- SYMBOLS --------------------------

	.type		.nv.reservedSmem.offset0,@object
	.size		.nv.reservedSmem.offset0,0x4
	.type		.nv.reservedSmem.cap,@object
	.size		.nv.reservedSmem.cap,0x4
